	.headerflags	@"EF_CUDA_TEXMODE_UNIFIED EF_CUDA_64BIT_ADDRESS EF_CUDA_SM80 EF_CUDA_VIRTUAL_SM(EF_CUDA_SM80)"
	.elftype	@"ET_EXEC"


//--------------------- .nv.info                  --------------------------
	.section	.nv.info,"",@"SHT_CUDA_INFO"
	.align	4


	//----- nvinfo : EIATTR_REGCOUNT
	.align		4
        /*0000*/ 	.byte	0x04, 0x2f
        /*0002*/ 	.short	(.L_1 - .L_0)
	.align		4
.L_0:
        /*0004*/ 	.word	index@(candidate1)
        /*0008*/ 	.word	0x00000048


	//----- nvinfo : EIATTR_MAX_STACK_SIZE
	.align		4
.L_1:
        /*000c*/ 	.byte	0x04, 0x23
        /*000e*/ 	.short	(.L_3 - .L_2)
	.align		4
.L_2:
        /*0010*/ 	.word	index@(candidate1)
        /*0014*/ 	.word	0x00000000


	//----- nvinfo : EIATTR_MIN_STACK_SIZE
	.align		4
.L_3:
        /*0018*/ 	.byte	0x04, 0x12
        /*001a*/ 	.short	(.L_5 - .L_4)
	.align		4
.L_4:
        /*001c*/ 	.word	index@(candidate1)
        /*0020*/ 	.word	0x00000008


	//----- nvinfo : EIATTR_FRAME_SIZE
	.align		4
.L_5:
        /*0024*/ 	.byte	0x04, 0x11
        /*0026*/ 	.short	(.L_7 - .L_6)
	.align		4
.L_6:
        /*0028*/ 	.word	index@(candidate1)
        /*002c*/ 	.word	0x00000008
.L_7:


//--------------------- .nv.info.candidate1       --------------------------
	.section	.nv.info.candidate1,"",@"SHT_CUDA_INFO"
	.align	4


	//----- nvinfo : EIATTR_CUDA_API_VERSION
	.align		4
        /*0000*/ 	.byte	0x04, 0x37
        /*0002*/ 	.short	(.L_9 - .L_8)
.L_8:
        /*0004*/ 	.word	0x00000075


	//----- nvinfo : EIATTR_SW2861232_WAR
	.align		4
.L_9:
        /*0008*/ 	.byte	0x01, 0x35
	.zero		2


	//----- nvinfo : EIATTR_PARAM_CBANK
	.align		4
        /*000c*/ 	.byte	0x04, 0x0a
        /*000e*/ 	.short	(.L_11 - .L_10)
	.align		4
.L_10:
        /*0010*/ 	.word	index@(.nv.constant0.candidate1)
        /*0014*/ 	.short	0x0160
        /*0016*/ 	.short	0x0018


	//----- nvinfo : EIATTR_CBANK_PARAM_SIZE
	.align		4
.L_11:
        /*0018*/ 	.byte	0x03, 0x19
        /*001a*/ 	.short	0x0018


	//----- nvinfo : EIATTR_KPARAM_INFO
	.align		4
        /*001c*/ 	.byte	0x04, 0x17
        /*001e*/ 	.short	(.L_13 - .L_12)
.L_12:
        /*0020*/ 	.word	0x00000000
        /*0024*/ 	.short	0x0002
        /*0026*/ 	.short	0x0010
        /*0028*/ 	.byte	0x00, 0xf0, 0x21, 0x00


	//----- nvinfo : EIATTR_KPARAM_INFO
	.align		4
.L_13:
        /*002c*/ 	.byte	0x04, 0x17
        /*002e*/ 	.short	(.L_15 - .L_14)
.L_14:
        /*0030*/ 	.word	0x00000000
        /*0034*/ 	.short	0x0001
        /*0036*/ 	.short	0x0008
        /*0038*/ 	.byte	0x00, 0xf0, 0x21, 0x00


	//----- nvinfo : EIATTR_KPARAM_INFO
	.align		4
.L_15:
        /*003c*/ 	.byte	0x04, 0x17
        /*003e*/ 	.short	(.L_17 - .L_16)
.L_16:
        /*0040*/ 	.word	0x00000000
        /*0044*/ 	.short	0x0000
        /*0046*/ 	.short	0x0000
        /*0048*/ 	.byte	0x00, 0xf0, 0x21, 0x00


	//----- nvinfo : EIATTR_MAXREG_COUNT
	.align		4
.L_17:
        /*004c*/ 	.byte	0x03, 0x1b
        /*004e*/ 	.short	0x0080


	//----- nvinfo : EIATTR_EXIT_INSTR_OFFSETS
	.align		4
        /*0050*/ 	.byte	0x04, 0x1c
        /*0052*/ 	.short	(.L_19 - .L_18)


	//   ....[0]....
.L_18:
        /*0054*/ 	.word	0x00001a10


	//----- nvinfo : EIATTR_MAX_THREADS
	.align		4
.L_19:
        /*0058*/ 	.byte	0x04, 0x05
        /*005a*/ 	.short	(.L_21 - .L_20)
.L_20:
        /*005c*/ 	.word	0x000001c0
        /*0060*/ 	.word	0x00000001
        /*0064*/ 	.word	0x00000001
.L_21:


//--------------------- .nv.rel.action            --------------------------
	.section	.nv.rel.action,"",@"SHT_CUDA_RELOCINFO"
	.align	8
	.sectionentsize	8
        /*0000*/ 	.byte	0x4b, 0x00, 0x00, 0x00, 0x00, 0x00, 0x00, 0x00, 0x00, 0x02, 0x02, 0x08, 0x10, 0x0a, 0x2f, 0x22
        /* <DEDUP_REMOVED lines=13> */


//--------------------- .nv.constant0.candidate1  --------------------------
	.section	.nv.constant0.candidate1,"a",@progbits
	.align	4
.nv.constant0.candidate1:
	.zero		376


//--------------------- .text.candidate1          --------------------------
	.section	.text.candidate1,"ax",@progbits
	.sectionflags	@"SHF_BARRIERS=1"
	.sectioninfo	@"SHI_REGISTERS=72"
	.align	128
        .global         candidate1
        .type           candidate1,@function
        .size           candidate1,(.L_x_3 - candidate1)
        .other          candidate1,@"STO_CUDA_ENTRY STV_DEFAULT"
candidate1:
.text.candidate1:
[----:B------:R-:W-:-:S02]  /*0000*/  MOV R1, c[0x0][0x28] ;  /* 0x00000a0000017a02 */ /* 0x000fc40000000f00 */
[----:B------:R-:W0:Y:S01]  /*0010*/  S2R R37, SR_TID.X ;  /* 0x0000000000257919 */ /* 0x000e220000002100 */
[----:B------:R-:W-:Y:S01]  /*0020*/  HFMA2.MMA R2, -RZ, RZ, 0, 0 ;  /* 0x00000000ff027435 */ /* 0x000fe200000001ff */
[----:B------:R-:W-:Y:S01]  /*0030*/  IADD3 R1, R1, -0x8, RZ ;  /* 0xfffffff801017810 */ /* 0x000fe20007ffe0ff */
[----:B------:R-:W-:Y:S01]  /*0040*/  HFMA2.MMA R12, -RZ, RZ, 0, 0 ;  /* 0x00000000ff0c7435 */ /* 0x000fe200000001ff */
[----:B------:R-:W1:Y:S01]  /*0050*/  S2R R15, SR_CTAID.X ;  /* 0x00000000000f7919 */ /* 0x000e620000002500 */
[----:B------:R-:W-:Y:S01]  /*0060*/  HFMA2.MMA R55, -RZ, RZ, 0, 0 ;  /* 0x00000000ff377435 */ /* 0x000fe200000001ff */
[----:B------:R-:W-:Y:S01]  /*0070*/  CS2R R38, SRZ ;  /* 0x0000000000267805 */ /* 0x000fe2000001ff00 */
[----:B------:R-:W-:Y:S01]  /*0080*/  HFMA2.MMA R47, -RZ, RZ, 0, 0 ;  /* 0x00000000ff2f7435 */ /* 0x000fe200000001ff */
[----:B------:R-:W-:Y:S01]  /*0090*/  MOV R34, RZ ;  /* 0x000000ff00227202 */ /* 0x000fe20000000f00 */
[----:B------:R-:W-:Y:S01]  /*00a0*/  HFMA2.MMA R52, -RZ, RZ, 0, 0 ;  /* 0x00000000ff347435 */ /* 0x000fe200000001ff */
[----:B------:R-:W-:Y:S01]  /*00b0*/  ULDC.64 UR4, c[0x0][0x118] ;  /* 0x0000460000047ab9 */ /* 0x000fe20000000a00 */
[----:B0-----:R-:W-:Y:S01]  /*00c0*/  MOV R3, R37 ;  /* 0x0000002500037202 */ /* 0x001fe20000000f00 */
[C---:B------:R-:W-:Y:S01]  /*00d0*/  IMAD.HI R0, R37.reuse, 0x5397829d, RZ ;  /* 0x5397829d25007827 */ /* 0x040fe200078e02ff */
[----:B------:R-:W-:-:S02]  /*00e0*/  IADD3 R4, R37, 0x1c0, RZ ;  /* 0x000001c025047810 */ /* 0x000fc40007ffe0ff */
[C---:B------:R-:W-:Y:S01]  /*00f0*/  IADD3 R5, R37.reuse, 0xe00, RZ ;  /* 0x00000e0025057810 */ /* 0x040fe20007ffe0ff */
[C---:B------:R-:W-:Y:S01]  /*0100*/  IMAD.HI R56, R37.reuse, -0x6db6db6d, R2 ;  /* 0x9249249325387827 */ /* 0x040fe200078e0202 */
[----:B------:R-:W-:Y:S02]  /*0110*/  SHF.R.U32.HI R3, RZ, 0x1f, R0 ;  /* 0x0000001fff037819 */ /* 0x000fe40000011600 */
[C---:B------:R-:W-:Y:S01]  /*0120*/  IADD3 R6, R37.reuse, 0x380, RZ ;  /* 0x0000038025067810 */ /* 0x040fe20007ffe0ff */
[----:B------:R-:W-:Y:S01]  /*0130*/  IMAD.HI R4, R4, 0x5397829d, RZ ;  /* 0x5397829d04047827 */ /* 0x000fe200078e02ff */
[----:B------:R-:W-:Y:S02]  /*0140*/  LEA.HI.SX32 R2, R0, R3, 0x1a ;  /* 0x0000000300027211 */ /* 0x000fe400078fd2ff */
[----:B------:R-:W-:Y:S01]  /*0150*/  IADD3 R9, R37, 0x1180, RZ ;  /* 0x0000118025097810 */ /* 0x000fe20007ffe0ff */
[----:B------:R-:W-:Y:S01]  /*0160*/  IMAD.HI R7, R5, 0x5397829d, RZ ;  /* 0x5397829d05077827 */ /* 0x000fe200078e02ff */
[----:B------:R-:W-:-:S02]  /*0170*/  SHF.R.U32.HI R5, RZ, 0x1f, R56 ;  /* 0x0000001fff057819 */ /* 0x000fc40000011638 */
[----:B------:R-:W-:Y:S01]  /*0180*/  SHF.R.U32.HI R3, RZ, 0x1f, R4 ;  /* 0x0000001fff037819 */ /* 0x000fe20000011604 */
[----:B------:R-:W-:Y:S01]  /*0190*/  IMAD.HI R6, R6, 0x5397829d, RZ ;  /* 0x5397829d06067827 */ /* 0x000fe200078e02ff */
[----:B------:R-:W-:Y:S02]  /*01a0*/  SHF.R.U32.HI R8, RZ, 0x1f, R7 ;  /* 0x0000001fff087819 */ /* 0x000fe40000011607 */
[CC--:B------:R-:W-:Y:S01]  /*01b0*/  LEA.HI.SX32 R14, R56.reuse, R5.reuse, 0x1c ;  /* 0x00000005380e7211 */ /* 0x0c0fe200078fe2ff */
[----:B------:R-:W-:Y:S01]  /*01c0*/  IMAD.HI R10, R9, 0x5397829d, RZ ;  /* 0x5397829d090a7827 */ /* 0x000fe200078e02ff */
[----:B------:R-:W-:Y:S02]  /*01d0*/  LEA.HI.SX32 R56, R56, R5, 0x1d ;  /* 0x0000000538387211 */ /* 0x000fe400078feaff */
[----:B------:R-:W-:Y:S02]  /*01e0*/  LEA.HI.SX32 R0, R4, R3, 0x1a ;  /* 0x0000000304007211 */ /* 0x000fe400078fd2ff */
[----:B------:R-:W-:Y:S01]  /*01f0*/  LEA.HI.SX32 R3, R7, R8, 0x1a ;  /* 0x0000000807037211 */ /* 0x000fe200078fd2ff */
[----:B------:R-:W-:Y:S01]  /*0200*/  IMAD R57, R56, -0xe, R37 ;  /* 0xfffffff238397824 */ /* 0x000fe200078e0225 */
[----:B------:R-:W-:-:S02]  /*0210*/  IADD3 R5, R37, 0xfc0, RZ ;  /* 0x00000fc025057810 */ /* 0x000fc40007ffe0ff */
[C---:B------:R-:W-:Y:S02]  /*0220*/  IADD3 R7, R37.reuse, 0x700, RZ ;  /* 0x0000070025077810 */ /* 0x040fe40007ffe0ff */
[----:B------:R-:W-:Y:S01]  /*0230*/  IADD3 R4, R37, 0x540, RZ ;  /* 0x0000054025047810 */ /* 0x000fe20007ffe0ff */
[----:B------:R-:W-:Y:S01]  /*0240*/  IMAD.HI R8, R5, 0x5397829d, RZ ;  /* 0x5397829d05087827 */ /* 0x000fe200078e02ff */
[----:B------:R-:W-:Y:S02]  /*0250*/  SHF.R.U32.HI R5, RZ, 0x1f, R6 ;  /* 0x0000001fff057819 */ /* 0x000fe40000011606 */
[----:B------:R-:W-:Y:S01]  /*0260*/  SHF.R.U32.HI R11, RZ, 0x1f, R10 ;  /* 0x0000001fff0b7819 */ /* 0x000fe2000001160a */
[----:B------:R-:W-:Y:S01]  /*0270*/  IMAD.HI R7, R7, 0x5397829d, RZ ;  /* 0x5397829d07077827 */ /* 0x000fe200078e02ff */
[----:B------:R-:W-:Y:S02]  /*0280*/  LEA.HI.SX32 R17, R6, R5, 0x1a ;  /* 0x0000000506117211 */ /* 0x000fe400078fd2ff */
[----:B------:R-:W-:Y:S01]  /*0290*/  SHF.R.U32.HI R9, RZ, 0x1f, R8 ;  /* 0x0000001fff097819 */ /* 0x000fe20000011608 */
[----:B------:R-:W-:Y:S01]  /*02a0*/  IMAD.HI R4, R4, 0x5397829d, RZ ;  /* 0x5397829d04047827 */ /* 0x000fe200078e02ff */
[----:B------:R-:W-:-:S02]  /*02b0*/  SHF.R.U32.HI R6, RZ, 0x1f, R7 ;  /* 0x0000001fff067819 */ /* 0x000fc40000011607 */
[----:B------:R-:W-:Y:S02]  /*02c0*/  LEA.HI.SX32 R27, R8, R9, 0x1a ;  /* 0x00000009081b7211 */ /* 0x000fe400078fd2ff */
[----:B------:R-:W-:Y:S02]  /*02d0*/  SHF.R.U32.HI R5, RZ, 0x1f, R4 ;  /* 0x0000001fff057819 */ /* 0x000fe40000011604 */
[----:B------:R-:W-:Y:S02]  /*02e0*/  LEA.HI.SX32 R21, R7, R6, 0x1a ;  /* 0x0000000607157211 */ /* 0x000fe400078fd2ff */
[C---:B------:R-:W-:Y:S02]  /*02f0*/  IADD3 R6, R37.reuse, 0x1340, RZ ;  /* 0x0000134025067810 */ /* 0x040fe40007ffe0ff */
[----:B------:R-:W-:Y:S02]  /*0300*/  LEA.HI.SX32 R19, R4, R5, 0x1a ;  /* 0x0000000504137211 */ /* 0x000fe400078fd2ff */
[C---:B------:R-:W-:Y:S01]  /*0310*/  IADD3 R4, R37.reuse, 0x8c0, RZ ;  /* 0x000008c025047810 */ /* 0x040fe20007ffe0ff */
[----:B------:R-:W-:Y:S01]  /*0320*/  IMAD.HI R7, R6, 0x5397829d, RZ ;  /* 0x5397829d06077827 */ /* 0x000fe200078e02ff */
[----:B------:R-:W-:-:S02]  /*0330*/  IADD3 R8, R37, 0x1500, RZ ;  /* 0x0000150025087810 */ /* 0x000fc40007ffe0ff */
[C---:B------:R-:W-:Y:S01]  /*0340*/  IADD3 R5, R37.reuse, 0xa80, RZ ;  /* 0x00000a8025057810 */ /* 0x040fe20007ffe0ff */
[----:B------:R-:W-:Y:S01]  /*0350*/  IMAD.HI R4, R4, 0x5397829d, RZ ;  /* 0x5397829d04047827 */ /* 0x000fe200078e02ff */
[----:B------:R-:W-:Y:S02]  /*0360*/  LEA.HI.SX32 R29, R10, R11, 0x1a ;  /* 0x0000000b0a1d7211 */ /* 0x000fe400078fd2ff */
[----:B------:R-:W-:Y:S01]  /*0370*/  IADD3 R11, R37, 0x16c0, RZ ;  /* 0x000016c0250b7810 */ /* 0x000fe20007ffe0ff */
[----:B------:R-:W-:Y:S01]  /*0380*/  IMAD.HI R9, R8, 0x5397829d, RZ ;  /* 0x5397829d08097827 */ /* 0x000fe200078e02ff */
[----:B------:R-:W-:Y:S02]  /*0390*/  SHF.R.U32.HI R8, RZ, 0x1f, R7 ;  /* 0x0000001fff087819 */ /* 0x000fe40000011607 */
[----:B-1----:R-:W-:Y:S01]  /*03a0*/  LOP3.LUT R36, R15, 0x3, RZ, 0xc0, !PT ;  /* 0x000000030f247812 */ /* 0x002fe200078ec0ff */
[----:B------:R-:W-:Y:S01]  /*03b0*/  IMAD.HI R6, R5, 0x5397829d, RZ ;  /* 0x5397829d05067827 */ /* 0x000fe200078e02ff */
[----:B------:R-:W-:-:S02]  /*03c0*/  SHF.R.U32.HI R5, RZ, 0x1f, R4 ;  /* 0x0000001fff057819 */ /* 0x000fc40000011604 */
[----:B------:R-:W-:Y:S01]  /*03d0*/  LEA.HI.SX32 R31, R7, R8, 0x1a ;  /* 0x00000008071f7211 */ /* 0x000fe200078fd2ff */
[----:B------:R-:W-:Y:S01]  /*03e0*/  IMAD.HI R11, R11, 0x5397829d, RZ ;  /* 0x5397829d0b0b7827 */ /* 0x000fe200078e02ff */
[----:B------:R-:W-:Y:S02]  /*03f0*/  SHF.R.U32.HI R7, RZ, 0x1f, R6 ;  /* 0x0000001fff077819 */ /* 0x000fe40000011606 */
[----:B------:R-:W-:Y:S01]  /*0400*/  LEA.HI.SX32 R23, R4, R5, 0x1a ;  /* 0x0000000504177211 */ /* 0x000fe200078fd2ff */
[----:B------:R-:W-:Y:S01]  /*0410*/  IMAD R5, R2, -0xc4, R37 ;  /* 0xffffff3c02057824 */ /* 0x000fe200078e0225 */
[----:B------:R-:W-:Y:S02]  /*0420*/  SHF.R.U32.HI R4, RZ, 0x1f, R11 ;  /* 0x0000001fff047819 */ /* 0x000fe4000001160b */
[----:B------:R-:W-:Y:S01]  /*0430*/  LEA.HI.SX32 R25, R6, R7, 0x1a ;  /* 0x0000000706197211 */ /* 0x000fe200078fd2ff */
[----:B------:R-:W-:Y:S01]  /*0440*/  IMAD R2, R2, 0x310, R5 ;  /* 0x0000031002027824 */ /* 0x000fe200078e0205 */
[----:B------:R-:W-:-:S02]  /*0450*/  IADD3 R7, R14, 0x1, RZ ;  /* 0x000000010e077810 */ /* 0x000fc40007ffe0ff */
[----:B------:R-:W-:Y:S01]  /*0460*/  MOV R6, RZ ;  /* 0x000000ff00067202 */ /* 0x000fe20000000f00 */
[----:B------:R-:W-:Y:S01]  /*0470*/  IMAD R2, R36, 0xc4, R2 ;  /* 0x000000c424027824 */ /* 0x000fe200078e0202 */
[----:B------:R-:W-:Y:S01]  /*0480*/  LEA.HI.SX32 R35, R11, R4, 0x1a ;  /* 0x000000040b237211 */ /* 0x000fe200078fd2ff */
[C---:B------:R-:W-:Y:S01]  /*0490*/  IMAD R4, R14.reuse, -0x1c, R37 ;  /* 0xffffffe40e047824 */ /* 0x040fe200078e0225 */
[----:B------:R-:W-:Y:S01]  /*04a0*/  SHF.R.U32.HI R10, RZ, 0x1f, R9 ;  /* 0x0000001fff0a7819 */ /* 0x000fe20000011609 */
[----:B------:R-:W-:Y:S01]  /*04b0*/  IMAD.HI R16, R7, -0x6db6db6d, R6 ;  /* 0x9249249307107827 */ /* 0x000fe200078e0206 */
[----:B------:R-:W-:Y:S01]  /*04c0*/  IADD3 R13, R14, 0x2, RZ ;  /* 0x000000020e0d7810 */ /* 0x000fe20007ffe0ff */
[----:B------:R0:W-:Y:S01]  /*04d0*/  STL [R1], R2 ;  /* 0x0000000201007387 */ /* 0x0001e20000100800 */
[----:B------:R-:W-:Y:S01]  /*04e0*/  LEA.HI.SX32 R33, R9, R10, 0x1a ;  /* 0x0000000a09217211 */ /* 0x000fe200078fd2ff */
[----:B------:R-:W-:Y:S01]  /*04f0*/  IMAD R6, R36, 0xc4, R4 ;  /* 0x000000c424067824 */ /* 0x000fe200078e0204 */
[----:B------:R-:W-:Y:S01]  /*0500*/  HFMA2.MMA R4, -RZ, RZ, 0, 0 ;  /* 0x00000000ff047435 */ /* 0x000fe200000001ff */
[C---:B------:R-:W-:Y:S01]  /*0510*/  IADD3 R5, R14.reuse, 0x3, RZ ;  /* 0x000000030e057810 */ /* 0x040fe20007ffe0ff */
[----:B------:R-:W-:Y:S01]  /*0520*/  HFMA2.MMA R10, -RZ, RZ, 0, 0 ;  /* 0x00000000ff0a7435 */ /* 0x000fe200000001ff */
[C---:B------:R-:W-:Y:S01]  /*0530*/  IADD3 R9, R14.reuse, 0x4, RZ ;  /* 0x000000040e097810 */ /* 0x040fe20007ffe0ff */
[----:B------:R-:W-:Y:S01]  /*0540*/  IMAD.HI R12, R13, -0x6db6db6d, R12 ;  /* 0x924924930d0c7827 */ /* 0x000fe200078e020c */
[----:B------:R-:W-:-:S02]  /*0550*/  IADD3 R11, R14, 0x6, RZ ;  /* 0x000000060e0b7810 */ /* 0x000fc40007ffe0ff */
[----:B------:R-:W-:Y:S01]  /*0560*/  IADD3 R15, R14, 0x5, RZ ;  /* 0x000000050e0f7810 */ /* 0x000fe20007ffe0ff */
[----:B------:R-:W-:Y:S01]  /*0570*/  IMAD R0, R0, 0x310, R6 ;  /* 0x0000031000007824 */ /* 0x000fe200078e0206 */
[----:B------:R-:W-:Y:S01]  /*0580*/  MOV R14, RZ ;  /* 0x000000ff000e7202 */ /* 0x000fe20000000f00 */
[----:B------:R-:W-:Y:S01]  /*0590*/  IMAD.HI R18, R5, -0x6db6db6d, R4 ;  /* 0x9249249305127827 */ /* 0x000fe200078e0204 */
[----:B------:R-:W-:Y:S02]  /*05a0*/  MOV R8, RZ ;  /* 0x000000ff00087202 */ /* 0x000fe40000000f00 */
[----:B------:R-:W-:Y:S01]  /*05b0*/  SHF.L.U32 R57, R57, 0x1, RZ ;  /* 0x0000000139397819 */ /* 0x000fe200000006ff */
[----:B------:R-:W-:Y:S01]  /*05c0*/  IMAD R22, R3, 0x310, R6 ;  /* 0x0000031003167824 */ /* 0x000fe200078e0206 */
[----:B------:R-:W-:Y:S01]  /*05d0*/  SHF.R.U32.HI R3, RZ, 0x1f, R12 ;  /* 0x0000001fff037819 */ /* 0x000fe2000001160c */
[--C-:B------:R-:W-:Y:S02]  /*05e0*/  IMAD R68, R17, 0x310, R6.reuse ;  /* 0x0000031011447824 */ /* 0x100fe400078e0206 */
[--C-:B------:R-:W-:Y:S01]  /*05f0*/  IMAD R62, R27, 0x310, R6.reuse ;  /* 0x000003101b3e7824 */ /* 0x100fe200078e0206 */
[----:B------:R-:W-:Y:S01]  /*0600*/  LEA.HI.SX32 R3, R12, R3, 0x1e ;  /* 0x000000030c037211 */ /* 0x000fe200078ff2ff */
[----:B------:R-:W-:-:S02]  /*0610*/  IMAD R4, R19, 0x310, R6 ;  /* 0x0000031013047824 */ /* 0x000fc400078e0206 */
[--C-:B------:R-:W-:Y:S02]  /*0620*/  IMAD R24, R29, 0x310, R6.reuse ;  /* 0x000003101d187824 */ /* 0x100fe400078e0206 */
[----:B------:R-:W-:Y:S01]  /*0630*/  IMAD R66, R21, 0x310, R6 ;  /* 0x0000031015427824 */ /* 0x000fe200078e0206 */
[----:B------:R-:W-:Y:S01]  /*0640*/  SHF.R.U32.HI R21, RZ, 0x1f, R16 ;  /* 0x0000001fff157819 */ /* 0x000fe20000011610 */
[--C-:B------:R-:W-:Y:S01]  /*0650*/  IMAD R60, R31, 0x310, R6.reuse ;  /* 0x000003101f3c7824 */ /* 0x100fe200078e0206 */
[----:B------:R-:W-:Y:S01]  /*0660*/  CS2R R28, SRZ ;  /* 0x00000000001c7805 */ /* 0x000fe2000001ff00 */
[----:B------:R-:W-:Y:S01]  /*0670*/  IMAD R20, R23, 0x310, R6 ;  /* 0x0000031017147824 */ /* 0x000fe200078e0206 */
[----:B------:R-:W-:Y:S01]  /*0680*/  SHF.R.U32.HI R23, RZ, 0x1f, R18 ;  /* 0x0000001fff177819 */ /* 0x000fe20000011612 */
[--C-:B------:R-:W-:Y:S01]  /*0690*/  IMAD R26, R33, 0x310, R6.reuse ;  /* 0x00000310211a7824 */ /* 0x100fe200078e0206 */
[----:B------:R-:W-:Y:S01]  /*06a0*/  LEA.HI.SX32 R21, R16, R21, 0x1e ;  /* 0x0000001510157211 */ /* 0x000fe200078ff2ff */
[--C-:B------:R-:W-:Y:S01]  /*06b0*/  IMAD R64, R25, 0x310, R6.reuse ;  /* 0x0000031019407824 */ /* 0x100fe200078e0206 */
[----:B------:R-:W-:Y:S01]  /*06c0*/  LEA.HI.SX32 R23, R18, R23, 0x1e ;  /* 0x0000001712177211 */ /* 0x000fe200078ff2ff */
[----:B------:R-:W-:Y:S01]  /*06d0*/  IMAD R58, R35, 0x310, R6 ;  /* 0x00000310233a7824 */ /* 0x000fe200078e0206 */
[----:B------:R-:W-:Y:S01]  /*06e0*/  CS2R R30, SRZ ;  /* 0x00000000001e7805 */ /* 0x000fe2000001ff00 */
[----:B------:R-:W-:Y:S01]  /*06f0*/  IMAD.HI R10, R11, -0x6db6db6d, R10 ;  /* 0x924924930b0a7827 */ /* 0x000fe200078e020a */
[----:B------:R-:W-:-:S03]  /*0700*/  CS2R R32, SRZ ;  /* 0x0000000000207805 */ /* 0x000fc6000001ff00 */
[----:B------:R-:W-:Y:S01]  /*0710*/  IMAD.HI R6, R15, -0x6db6db6d, R14 ;  /* 0x924924930f067827 */ /* 0x000fe200078e020e */
[----:B------:R-:W-:Y:S02]  /*0720*/  SHF.R.U32.HI R19, RZ, 0x1f, R10 ;  /* 0x0000001fff137819 */ /* 0x000fe4000001160a */
[----:B------:R-:W-:Y:S01]  /*0730*/  MOV R14, RZ ;  /* 0x000000ff000e7202 */ /* 0x000fe20000000f00 */
[----:B------:R-:W-:Y:S01]  /*0740*/  IMAD.HI R8, R9, -0x6db6db6d, R8 ;  /* 0x9249249309087827 */ /* 0x000fe200078e0208 */
[----:B------:R-:W-:Y:S02]  /*0750*/  SHF.R.U32.HI R25, RZ, 0x1f, R6 ;  /* 0x0000001fff197819 */ /* 0x000fe40000011606 */
[----:B------:R-:W-:Y:S01]  /*0760*/  LEA.HI.SX32 R19, R10, R19, 0x1e ;  /* 0x000000130a137211 */ /* 0x000fe200078ff2ff */
[----:B------:R-:W-:Y:S01]  /*0770*/  IMAD R3, R3, -0x7, R13 ;  /* 0xfffffff903037824 */ /* 0x000fe200078e020d */
[----:B------:R-:W-:Y:S01]  /*0780*/  SHF.R.U32.HI R17, RZ, 0x1f, R8 ;  /* 0x0000001fff117819 */ /* 0x000fe20000011608 */
[----:B------:R-:W-:Y:S01]  /*0790*/  IMAD R23, R23, -0x7, R5 ;  /* 0xfffffff917177824 */ /* 0x000fe200078e0205 */
[----:B------:R-:W-:Y:S01]  /*07a0*/  LEA.HI.SX32 R25, R6, R25, 0x1e ;  /* 0x0000001906197211 */ /* 0x000fe200078ff2ff */
[----:B------:R-:W-:Y:S01]  /*07b0*/  IMAD R19, R19, -0x7, R11 ;  /* 0xfffffff913137824 */ /* 0x000fe200078e020b */
[----:B------:R-:W-:Y:S01]  /*07c0*/  LEA.HI.SX32 R17, R8, R17, 0x1e ;  /* 0x0000001108117211 */ /* 0x000fe200078ff2ff */
[----:B------:R-:W-:Y:S01]  /*07d0*/  IMAD R21, R21, -0x7, R7 ;  /* 0xfffffff915157824 */ /* 0x000fe200078e0207 */
[----:B------:R-:W-:Y:S01]  /*07e0*/  MOV R7, RZ ;  /* 0x000000ff00077202 */ /* 0x000fe20000000f00 */
[----:B------:R-:W-:Y:S01]  /*07f0*/  IMAD R25, R25, -0x7, R15 ;  /* 0xfffffff919197824 */ /* 0x000fe200078e020f */
[----:B------:R-:W-:Y:S01]  /*0800*/  HFMA2.MMA R15, -RZ, RZ, 0, 0 ;  /* 0x00000000ff0f7435 */ /* 0x000fe200000001ff */
[----:B------:R-:W-:Y:S01]  /*0810*/  IMAD R17, R17, -0x7, R9 ;  /* 0xfffffff911117824 */ /* 0x000fe200078e0209 */
[----:B------:R-:W-:Y:S01]  /*0820*/  CS2R R10, SRZ ;  /* 0x00000000000a7805 */ /* 0x000fe2000001ff00 */
[----:B------:R-:W-:Y:S01]  /*0830*/  IMAD R69, R3, 0x1c, R0 ;  /* 0x0000001c03457824 */ /* 0x000fe200078e0200 */
[----:B------:R-:W-:Y:S01]  /*0840*/  HFMA2.MMA R0, -RZ, RZ, 0, 0 ;  /* 0x00000000ff007435 */ /* 0x000fe200000001ff */
[C---:B------:R-:W-:Y:S01]  /*0850*/  IMAD R67, R19.reuse, 0x1c, R4 ;  /* 0x0000001c13437824 */ /* 0x040fe200078e0204 */
[----:B------:R-:W-:Y:S01]  /*0860*/  CS2R R12, SRZ ;  /* 0x00000000000c7805 */ /* 0x000fe2000001ff00 */
[----:B------:R-:W-:Y:S01]  /*0870*/  IMAD R61, R19, 0x1c, R24 ;  /* 0x0000001c133d7824 */ /* 0x000fe200078e0218 */
[----:B------:R-:W-:Y:S01]  /*0880*/  CS2R R4, SRZ ;  /* 0x0000000000047805 */ /* 0x000fe2000001ff00 */
[----:B------:R-:W-:Y:S01]  /*0890*/  IMAD R59, R23, 0x1c, R26 ;  /* 0x0000001c173b7824 */ /* 0x000fe200078e021a */
[----:B------:R-:W-:Y:S01]  /*08a0*/  MOV R6, RZ ;  /* 0x000000ff00067202 */ /* 0x000fe20000000f00 */
[C---:B------:R-:W-:Y:S01]  /*08b0*/  IMAD R64, R25.reuse, 0x1c, R64 ;  /* 0x0000001c19407824 */ /* 0x040fe200078e0240 */
[----:B------:R-:W-:Y:S01]  /*08c0*/  CS2R R8, SRZ ;  /* 0x0000000000087805 */ /* 0x000fe2000001ff00 */
[----:B------:R-:W-:Y:S01]  /*08d0*/  IMAD R58, R25, 0x1c, R58 ;  /* 0x0000001c193a7824 */ /* 0x000fe200078e023a */
[----:B------:R-:W-:Y:S01]  /*08e0*/  CS2R R26, SRZ ;  /* 0x00000000001a7805 */ /* 0x000fe2000001ff00 */
[----:B------:R-:W-:Y:S01]  /*08f0*/  IMAD R63, R3, 0x1c, R22 ;  /* 0x0000001c033f7824 */ /* 0x000fe200078e0216 */
[----:B------:R-:W-:Y:S01]  /*0900*/  CS2R R24, SRZ ;  /* 0x0000000000187805 */ /* 0x000fe2000001ff00 */
[----:B------:R-:W-:-:S02]  /*0910*/  IMAD R68, R17, 0x1c, R68 ;  /* 0x0000001c11447824 */ /* 0x000fc400078e0244 */
[----:B------:R-:W-:Y:S02]  /*0920*/  IMAD R62, R17, 0x1c, R62 ;  /* 0x0000001c113e7824 */ /* 0x000fe400078e023e */
[C---:B------:R-:W-:Y:S02]  /*0930*/  IMAD R66, R21.reuse, 0x1c, R66 ;  /* 0x0000001c15427824 */ /* 0x040fe400078e0242 */
[----:B------:R-:W-:Y:S02]  /*0940*/  IMAD R60, R21, 0x1c, R60 ;  /* 0x0000001c153c7824 */ /* 0x000fe400078e023c */
[----:B0-----:R-:W-:-:S02]  /*0950*/  IMAD R65, R23, 0x1c, R20 ;  /* 0x0000001c17417824 */ /* 0x001fc400078e0214 */
.L_x_1:
[----:B------:R-:W0:Y:S04]  /*0960*/  S2R R48, SR_TID.X ;  /* 0x0000000000307919 */ /* 0x000e280000002100 */
[----:B------:R-:W1:Y:S04]  /*0970*/  S2R R16, SR_CTAID.X ;  /* 0x0000000000107919 */ /* 0x000e680000002500 */
[----:B------:R-:W2:Y:S01]  /*0980*/  LDL R17, [R1] ;  /* 0x0000000001117983 */ /* 0x000ea20000100800 */
[----:B------:R-:W-:-:S02]  /*0990*/  MOV R49, 0x4 ;  /* 0x0000000400317802 */ /* 0x000fc40000000f00 */
[----:B0-----:R-:W-:Y:S02]  /*09a0*/  SHF.R.U32.HI R2, RZ, 0x5, R48 ;  /* 0x00000005ff027819 */ /* 0x001fe40000011630 */
[----:B------:R-:W-:Y:S02]  /*09b0*/  LOP3.LUT R3, R48, 0x1f, RZ, 0xc0, !PT ;  /* 0x0000001f30037812 */ /* 0x000fe400078ec0ff */
[----:B-1----:R-:W-:Y:S02]  /*09c0*/  SHF.L.U32 R16, R16, 0xd, RZ ;  /* 0x0000000d10107819 */ /* 0x002fe400000006ff */
[----:B------:R-:W-:Y:S02]  /*09d0*/  SHF.L.U32 R2, R2, 0x9, RZ ;  /* 0x0000000902027819 */ /* 0x000fe400000006ff */
[----:B------:R-:W-:Y:S02]  /*09e0*/  LOP3.LUT R16, R16, 0xffff8000, RZ, 0xc0, !PT ;  /* 0xffff800010107812 */ /* 0x000fe400078ec0ff */
[----:B------:R-:W-:-:S04]  /*09f0*/  LOP3.LUT R3, R2, 0xfffffe00, R3, 0xe2, !PT ;  /* 0xfffffe0002037812 */ /* 0x000fc800078ee203 */
[----:B------:R-:W-:-:S04]  /*0a00*/  IADD3 R16, R3, R16, RZ ;  /* 0x0000001003107210 */ /* 0x000fc80007ffe0ff */
[----:B------:R-:W-:-:S05]  /*0a10*/  LEA R2, R55, R16, 0x5 ;  /* 0x0000001037027211 */ /* 0x000fca00078e28ff */
[----:B------:R-:W-:-:S05]  /*0a20*/  IMAD.WIDE R2, R2, R49, c[0x0][0x168] ;  /* 0x00005a0002027625 */ /* 0x000fca00078e0231 */
[----:B------:R-:W3:Y:S04]  /*0a30*/  LDG.E.CONSTANT R41, [R2.64] ;  /* 0x0000000402297981 */ /* 0x000ee8000c1e9900 */
[----:B------:R-:W4:Y:S04]  /*0a40*/  LDG.E.CONSTANT R40, [R2.64+0x7000] ;  /* 0x0070000402287981 */ /* 0x000f28000c1e9900 */
[----:B------:R0:W4:Y:S01]  /*0a50*/  LDG.E.CONSTANT R36, [R2.64+0xe000] ;  /* 0x00e0000402247981 */ /* 0x000122000c1e9900 */
[C---:B------:R-:W-:Y:S01]  /*0a60*/  IMAD R18, R55.reuse, 0x6200, R69 ;  /* 0x0000620037127824 */ /* 0x040fe200078e0245 */
[----:B------:R-:W-:Y:S01]  /*0a70*/  ISETP.GT.AND P0, PT, R48, 0xff, PT ;  /* 0x000000ff3000780c */ /* 0x000fe20003f04270 */
[C---:B------:R-:W-:Y:S01]  /*0a80*/  IMAD R19, R55.reuse, 0x6200, R66 ;  /* 0x0000620037137824 */ /* 0x040fe200078e0242 */
[----:B------:R-:W-:Y:S06]  /*0a90*/  BAR.SYNC 0x0 ;  /* 0x0000000000007b1d */ /* 0x000fec0000000000 */
[----:B------:R-:W-:-:S02]  /*0aa0*/  IMAD R20, R55, 0x6200, R68 ;  /* 0x0000620037147824 */ /* 0x000fc400078e0244 */
[C---:B------:R-:W-:Y:S02]  /*0ab0*/  IMAD R42, R55.reuse, 0x6200, R65 ;  /* 0x00006200372a7824 */ /* 0x040fe400078e0241 */
[----:B------:R-:W-:Y:S01]  /*0ac0*/  IMAD.WIDE R20, R20, R49, c[0x0][0x160] ;  /* 0x0000580014147625 */ /* 0x000fe200078e0231 */
[----:B------:R0:W4:Y:S03]  /*0ad0*/  @!P0 LDG.E.CONSTANT R37, [R2.64+0x1c000] ;  /* 0x01c0000402258981 */ /* 0x000126000c1e9900 */
[C---:B------:R-:W-:Y:S02]  /*0ae0*/  IMAD R43, R55.reuse, 0x6200, R63 ;  /* 0x00006200372b7824 */ /* 0x040fe400078e023f */
[----:B------:R1:W4:Y:S01]  /*0af0*/  LDG.E.CONSTANT R20, [R20.64] ;  /* 0x0000000414147981 */ /* 0x000322000c1e9900 */
[C---:B------:R-:W-:Y:S02]  /*0b00*/  IMAD R44, R55.reuse, 0x6200, R61 ;  /* 0x00006200372c7824 */ /* 0x040fe400078e023d */
[----:B------:R-:W-:-:S02]  /*0b10*/  IMAD R45, R55, 0x6200, R60 ;  /* 0x00006200372d7824 */ /* 0x000fc400078e023c */
[C---:B------:R-:W-:Y:S02]  /*0b20*/  IMAD R46, R55.reuse, 0x6200, R59 ;  /* 0x00006200372e7824 */ /* 0x040fe400078e023b */
[----:B--2---:R-:W-:-:S04]  /*0b30*/  IMAD R16, R55, 0x6200, R17 ;  /* 0x0000620037107824 */ /* 0x004fc800078e0211 */
[----:B------:R-:W-:-:S05]  /*0b40*/  IMAD.WIDE R16, R16, R49, c[0x0][0x160] ;  /* 0x0000580010107625 */ /* 0x000fca00078e0231 */
[----:B------:R2:W5:Y:S04]  /*0b50*/  LDG.E.CONSTANT R22, [R16.64] ;  /* 0x0000000410167981 */ /* 0x000568000c1e9900 */
[----:B------:R2:W5:Y:S02]  /*0b60*/  LDG.E.CONSTANT R23, [R16.64+0xc400] ;  /* 0x00c4000410177981 */ /* 0x000564000c1e9900 */
[----:B--2---:R-:W-:-:S04]  /*0b70*/  IMAD.WIDE R16, R18, R49, c[0x0][0x160] ;  /* 0x0000580012107625 */ /* 0x004fc800078e0231 */
[----:B------:R-:W-:Y:S01]  /*0b80*/  IMAD R18, R55, 0x6200, R67 ;  /* 0x0000620037127824 */ /* 0x000fe200078e0243 */
[----:B------:R2:W5:Y:S03]  /*0b90*/  LDG.E.CONSTANT R35, [R16.64] ;  /* 0x0000000410237981 */ /* 0x000566000c1e9900 */
[----:B--2---:R-:W-:-:S04]  /*0ba0*/  IMAD.WIDE R16, R18, R49, c[0x0][0x160] ;  /* 0x0000580012107625 */ /* 0x004fc800078e0231 */
[-C--:B------:R-:W-:Y:S01]  /*0bb0*/  IMAD.WIDE R18, R19, R49.reuse, c[0x0][0x160] ;  /* 0x0000580013127625 */ /* 0x080fe200078e0231 */
[----:B-1----:R1:W2:Y:S05]  /*0bc0*/  LDG.E.CONSTANT R21, [R16.64] ;  /* 0x0000000410157981 */ /* 0x0022aa000c1e9900 */
[----:B------:R0:W2:Y:S04]  /*0bd0*/  LDG.E.CONSTANT R18, [R18.64] ;  /* 0x0000000412127981 */ /* 0x0000a8000c1e9900 */
[----:B---3--:R-:W-:Y:S04]  /*0be0*/  STS [R48.X4+0x6200], R41 ;  /* 0x0062002930007388 */ /* 0x008fe80000004800 */
[----:B0-----:R0:W3:Y:S01]  /*0bf0*/  LDG.E.CONSTANT R19, [R2.64+0x15000] ;  /* 0x0150000402137981 */ /* 0x0010e2000c1e9900 */
[----:B-1----:R-:W-:-:S03]  /*0c00*/  IMAD.WIDE R16, R43, R49, c[0x0][0x160] ;  /* 0x000058002b107625 */ /* 0x002fc600078e0231 */
[----:B----4-:R1:W-:Y:S01]  /*0c10*/  STS [R48.X4+0x6900], R40 ;  /* 0x0069002830007388 */ /* 0x0103e20000004800 */
[----:B0-----:R-:W-:-:S04]  /*0c20*/  IMAD.WIDE R2, R42, R49, c[0x0][0x160] ;  /* 0x000058002a027625 */ /* 0x001fc800078e0231 */
[C---:B------:R-:W-:Y:S01]  /*0c30*/  IMAD R42, R55.reuse, 0x6200, R64 ;  /* 0x00006200372a7824 */ /* 0x040fe200078e0240 */
[----:B-1----:R0:W4:Y:S01]  /*0c40*/  LDG.E.CONSTANT R40, [R2.64] ;  /* 0x0000000402287981 */ /* 0x002122000c1e9900 */
[----:B------:R-:W-:Y:S02]  /*0c50*/  IMAD R43, R55, 0x6200, R62 ;  /* 0x00006200372b7824 */ /* 0x000fe400078e023e */
[-C--:B0-----:R-:W-:Y:S02]  /*0c60*/  IMAD.WIDE R2, R42, R49.reuse, c[0x0][0x160] ;  /* 0x000058002a027625 */ /* 0x081fe400078e0231 */
[----:B------:R0:W4:Y:S04]  /*0c70*/  LDG.E.CONSTANT R42, [R16.64] ;  /* 0x00000004102a7981 */ /* 0x000128000c1e9900 */
[----:B------:R1:W4:Y:S01]  /*0c80*/  LDG.E.CONSTANT R41, [R2.64] ;  /* 0x0000000402297981 */ /* 0x000322000c1e9900 */
[----:B0-----:R-:W-:-:S04]  /*0c90*/  IMAD.WIDE R16, R44, R49, c[0x0][0x160] ;  /* 0x000058002c107625 */ /* 0x001fc800078e0231 */
[-C--:B-1----:R-:W-:Y:S01]  /*0ca0*/  IMAD.WIDE R2, R43, R49.reuse, c[0x0][0x160] ;  /* 0x000058002b027625 */ /* 0x082fe200078e0231 */
[----:B------:R0:W4:Y:S04]  /*0cb0*/  LDG.E.CONSTANT R44, [R16.64] ;  /* 0x00000004102c7981 */ /* 0x000128000c1e9900 */
[----:B------:R1:W4:Y:S01]  /*0cc0*/  LDG.E.CONSTANT R43, [R2.64] ;  /* 0x00000004022b7981 */ /* 0x000322000c1e9900 */
[----:B0-----:R-:W-:-:S04]  /*0cd0*/  IMAD.WIDE R16, R46, R49, c[0x0][0x160] ;  /* 0x000058002e107625 */ /* 0x001fc800078e0231 */
[-C--:B-1----:R-:W-:Y:S01]  /*0ce0*/  IMAD.WIDE R2, R45, R49.reuse, c[0x0][0x160] ;  /* 0x000058002d027625 */ /* 0x082fe200078e0231 */
[----:B------:R0:W-:Y:S03]  /*0cf0*/  STS [R48.X4+0x7000], R36 ;  /* 0x0070002430007388 */ /* 0x0001e60000004800 */
[----:B------:R-:W-:Y:S01]  /*0d00*/  IMAD R46, R55, 0x6200, R58 ;  /* 0x00006200372e7824 */ /* 0x000fe200078e023a */
[----:B------:R-:W4:Y:S04]  /*0d10*/  LDG.E.CONSTANT R45, [R16.64] ;  /* 0x00000004102d7981 */ /* 0x000f28000c1e9900 */
[----:B0-----:R0:W4:Y:S02]  /*0d20*/  LDG.E.CONSTANT R36, [R2.64] ;  /* 0x0000000402247981 */ /* 0x001124000c1e9900 */
[----:B0-----:R-:W-:-:S05]  /*0d30*/  IMAD.WIDE R2, R46, R49, c[0x0][0x160] ;  /* 0x000058002e027625 */ /* 0x001fca00078e0231 */
[----:B------:R0:W4:Y:S01]  /*0d40*/  LDG.E.CONSTANT R46, [R2.64] ;  /* 0x00000004022e7981 */ /* 0x000122000c1e9900 */
[----:B------:R-:W-:-:S04]  /*0d50*/  IADD3 R55, R55, 0x1, RZ ;  /* 0x0000000137377810 */ /* 0x000fc80007ffe0ff */
[----:B------:R-:W-:Y:S02]  /*0d60*/  ISETP.GE.U32.AND P1, PT, R55, 0x10, PT ;  /* 0x000000103700780c */ /* 0x000fe40003f26070 */
[----:B0-----:R-:W-:Y:S01]  /*0d70*/  MOV R2, RZ ;  /* 0x000000ff00027202 */ /* 0x001fe20000000f00 */
[----:B---3--:R-:W-:Y:S04]  /*0d80*/  STS [R48.X4+0x7700], R19 ;  /* 0x0077001330007388 */ /* 0x008fe80000004800 */
[----:B------:R-:W-:Y:S04]  /*0d90*/  @!P0 STS [R48.X4+0x7e00], R37 ;  /* 0x007e002530008388 */ /* 0x000fe80000004800 */
[----:B-----5:R-:W-:Y:S04]  /*0da0*/  STS [R48.X4], R22 ;  /* 0x0000001630007388 */ /* 0x020fe80000004800 */
[----:B------:R-:W-:Y:S04]  /*0db0*/  STS [R48.X4+0x3100], R23 ;  /* 0x0031001730007388 */ /* 0x000fe80000004800 */
[----:B------:R-:W-:Y:S04]  /*0dc0*/  STS [R48.X4+0x700], R35 ;  /* 0x0007002330007388 */ /* 0x000fe80000004800 */
[----:B------:R-:W-:Y:S04]  /*0dd0*/  STS [R48.X4+0xe00], R20 ;  /* 0x000e001430007388 */ /* 0x000fe80000004800 */
[----:B--2---:R-:W-:Y:S04]  /*0de0*/  STS [R48.X4+0x1500], R21 ;  /* 0x0015001530007388 */ /* 0x004fe80000004800 */
[----:B------:R-:W-:Y:S04]  /*0df0*/  STS [R48.X4+0x1c00], R18 ;  /* 0x001c001230007388 */ /* 0x000fe80000004800 */
[----:B----4-:R-:W-:Y:S04]  /*0e00*/  STS [R48.X4+0x2300], R40 ;  /* 0x0023002830007388 */ /* 0x010fe80000004800 */
[----:B------:R-:W-:Y:S04]  /*0e10*/  STS [R48.X4+0x2a00], R41 ;  /* 0x002a002930007388 */ /* 0x000fe80000004800 */
[----:B------:R-:W-:Y:S04]  /*0e20*/  STS [R48.X4+0x3800], R42 ;  /* 0x0038002a30007388 */ /* 0x000fe80000004800 */
[----:B------:R-:W-:Y:S04]  /*0e30*/  STS [R48.X4+0x3f00], R43 ;  /* 0x003f002b30007388 */ /* 0x000fe80000004800 */
[----:B------:R-:W-:Y:S04]  /*0e40*/  STS [R48.X4+0x4600], R44 ;  /* 0x0046002c30007388 */ /* 0x000fe80000004800 */
[----:B------:R-:W-:Y:S04]  /*0e50*/  STS [R48.X4+0x4d00], R36 ;  /* 0x004d002430007388 */ /* 0x000fe80000004800 */
[----:B------:R-:W-:Y:S04]  /*0e60*/  STS [R48.X4+0x5400], R45 ;  /* 0x0054002d30007388 */ /* 0x000fe80000004800 */
[----:B------:R-:W-:Y:S04]  /*0e70*/  STS [R48.X4+0x5b00], R46 ;  /* 0x005b002e30007388 */ /* 0x000fe80000004800 */
[----:B------:R-:W-:Y:S06]  /*0e80*/  BAR.SYNC 0x0 ;  /* 0x0000000000007b1d */ /* 0x000fec0000000000 */
.L_x_0:
[----:B------:R-:W-:Y:S01]  /*0e90*/  IMAD R3, R2, 0xc4, R57 ;  /* 0x000000c402037824 */ /* 0x000fe200078e0239 */
[----:B------:R-:W-:-:S02]  /*0ea0*/  LEA R35, R56, R2, 0x6 ;  /* 0x0000000238237211 */ /* 0x000fc400078e30ff */
[----:B------:R-:W-:Y:S02]  /*0eb0*/  IADD3 R2, R2, 0x4, RZ ;  /* 0x0000000402027810 */ /* 0x000fe40007ffe0ff */
[----:B------:R-:W-:Y:S02]  /*0ec0*/  LDS.64 R44, [R3.X4] ;  /* 0x00000000032c7984 */ /* 0x000fe40000004a00 */
[----:B------:R-:W-:Y:S02]  /*0ed0*/  ISETP.NE.AND P0, PT, R2, 0x20, PT ;  /* 0x000000200200780c */ /* 0x000fe40003f05270 */
[----:B------:R-:W0:Y:S04]  /*0ee0*/  LDS.128 R20, [R35.X4+0x6200] ;  /* 0x0062000023147984 */ /* 0x000e280000004c00 */
[----:B------:R-:W1:Y:S04]  /*0ef0*/  LDS.128 R16, [R35.X4+0x6280] ;  /* 0x0062800023107984 */ /* 0x000e680000004c00 */
[----:B------:R-:W2:Y:S04]  /*0f00*/  LDS.64 R40, [R3.X4+0x70] ;  /* 0x0000700003287984 */ /* 0x000ea80000004a00 */
[----:B------:R-:W3:Y:S04]  /*0f10*/  LDS.64 R36, [R3.X4+0xe0] ;  /* 0x0000e00003247984 */ /* 0x000ee80000004a00 */
[----:B------:R-:W4:Y:S01]  /*0f20*/  LDS.64 R42, [R3.X4+0x150] ;  /* 0x00015000032a7984 */ /* 0x000f220000004a00 */
[----:B0-----:R-:W-:-:S02]  /*0f30*/  FFMA R46, R44, R20, R26 ;  /* 0x000000142c2e7223 */ /* 0x001fc4000000001a */
[-C--:B------:R-:W-:Y:S02]  /*0f40*/  FFMA R52, R20, R45.reuse, R52 ;  /* 0x0000002d14347223 */ /* 0x080fe40000000034 */
[----:B-1----:R-:W-:Y:S02]  /*0f50*/  FFMA R31, R44, R16, R31 ;  /* 0x000000102c1f7223 */ /* 0x002fe4000000001f */
[----:B------:R-:W-:Y:S02]  /*0f60*/  FFMA R47, R16, R45, R47 ;  /* 0x0000002d102f7223 */ /* 0x000fe4000000002f */
[C---:B--2---:R-:W-:Y:S02]  /*0f70*/  FFMA R26, R20.reuse, R41, R27 ;  /* 0x00000029141a7223 */ /* 0x044fe4000000001b */
[-C--:B------:R-:W-:Y:S02]  /*0f80*/  FFMA R45, R20, R40.reuse, R14 ;  /* 0x00000028142d7223 */ /* 0x080fe4000000000e */
[----:B------:R-:W-:-:S02]  /*0f90*/  FFMA R44, R16, R40, R38 ;  /* 0x00000028102c7223 */ /* 0x000fc40000000026 */
[----:B------:R-:W-:Y:S02]  /*0fa0*/  FFMA R27, R16, R41, R33 ;  /* 0x00000029101b7223 */ /* 0x000fe40000000021 */
[----:B------:R-:W0:Y:S01]  /*0fb0*/  LDS.64 R40, [R3.X4+0x1c0] ;  /* 0x0001c00003287984 */ /* 0x000e220000004a00 */
[-C--:B---3--:R-:W-:Y:S02]  /*0fc0*/  FFMA R28, R20, R36.reuse, R28 ;  /* 0x00000024141c7223 */ /* 0x088fe4000000001c */
[----:B------:R-:W-:Y:S02]  /*0fd0*/  FFMA R29, R16, R36, R29 ;  /* 0x00000024101d7223 */ /* 0x000fe4000000001d */
[-C--:B------:R-:W-:Y:S02]  /*0fe0*/  FFMA R25, R20, R37.reuse, R25 ;  /* 0x0000002514197223 */ /* 0x080fe40000000019 */
[C---:B------:R-:W-:Y:S02]  /*0ff0*/  FFMA R24, R16.reuse, R37, R24 ;  /* 0x0000002510187223 */ /* 0x040fe40000000018 */
[-C--:B----4-:R-:W-:Y:S01]  /*1000*/  FFMA R14, R16, R42.reuse, R39 ;  /* 0x0000002a100e7223 */ /* 0x090fe20000000027 */
[----:B------:R-:W1:Y:S01]  /*1010*/  LDS.64 R36, [R3.X4+0x2a0] ;  /* 0x0002a00003247984 */ /* 0x000e620000004a00 */
[----:B------:R-:W-:-:S02]  /*1020*/  FFMA R15, R20, R42, R15 ;  /* 0x0000002a140f7223 */ /* 0x000fc4000000000f */
[-C--:B------:R-:W-:Y:S01]  /*1030*/  FFMA R13, R20, R43.reuse, R13 ;  /* 0x0000002b140d7223 */ /* 0x080fe2000000000d */
[----:B------:R-:W2:Y:S01]  /*1040*/  LDS.64 R38, [R3.X4+0x230] ;  /* 0x0002300003267984 */ /* 0x000ea20000004a00 */
[----:B------:R-:W-:Y:S02]  /*1050*/  FFMA R12, R16, R43, R12 ;  /* 0x0000002b100c7223 */ /* 0x000fe4000000000c */
[-C--:B0-----:R-:W-:Y:S02]  /*1060*/  FFMA R48, R20, R41.reuse, R9 ;  /* 0x0000002914307223 */ /* 0x081fe40000000009 */
[----:B------:R-:W-:Y:S02]  /*1070*/  FFMA R9, R16, R41, R32 ;  /* 0x0000002910097223 */ /* 0x000fe40000000020 */
[-C--:B------:R-:W-:Y:S01]  /*1080*/  FFMA R11, R20, R40.reuse, R11 ;  /* 0x00000028140b7223 */ /* 0x080fe2000000000b */
[----:B------:R-:W0:Y:S01]  /*1090*/  LDS.64 R32, [R3.X4+0x310] ;  /* 0x0003100003207984 */ /* 0x000e220000004a00 */
[----:B------:R-:W-:-:S03]  /*10a0*/  FFMA R10, R16, R40, R10 ;  /* 0x00000028100a7223 */ /* 0x000fc6000000000a */
[----:B------:R-:W3:Y:S01]  /*10b0*/  LDS.64 R40, [R3.X4+0x4d0] ;  /* 0x0004d00003287984 */ /* 0x000ee20000004a00 */
[-C--:B-1----:R-:W-:Y:S02]  /*10c0*/  FFMA R0, R20, R36.reuse, R0 ;  /* 0x0000002414007223 */ /* 0x082fe40000000000 */
[----:B------:R-:W-:Y:S02]  /*10d0*/  FFMA R4, R16, R36, R4 ;  /* 0x0000002410047223 */ /* 0x000fe40000000004 */
[-C--:B--2---:R-:W-:Y:S02]  /*10e0*/  FFMA R8, R20, R38.reuse, R8 ;  /* 0x0000002614087223 */ /* 0x084fe40000000008 */
[----:B------:R-:W-:Y:S02]  /*10f0*/  FFMA R7, R16, R38, R7 ;  /* 0x0000002610077223 */ /* 0x000fe40000000007 */
[-C--:B------:R-:W-:Y:S02]  /*1100*/  FFMA R6, R20, R39.reuse, R6 ;  /* 0x0000002714067223 */ /* 0x080fe40000000006 */
[----:B------:R-:W-:-:S02]  /*1110*/  FFMA R5, R16, R39, R5 ;  /* 0x0000002710057223 */ /* 0x000fc40000000005 */
[-C--:B------:R-:W-:Y:S01]  /*1120*/  FFMA R20, R20, R37.reuse, R34 ;  /* 0x0000002514147223 */ /* 0x080fe20000000022 */
[----:B------:R-:W1:Y:S01]  /*1130*/  LDS.64 R38, [R3.X4+0x380] ;  /* 0x0003800003267984 */ /* 0x000e620000004a00 */
[----:B------:R-:W-:-:S03]  /*1140*/  FFMA R16, R16, R37, R30 ;  /* 0x0000002510107223 */ /* 0x000fc6000000001e */
[----:B------:R-:W2:Y:S04]  /*1150*/  LDS.64 R36, [R3.X4+0x3f0] ;  /* 0x0003f00003247984 */ /* 0x000ea80000004a00 */
[----:B------:R-:W4:Y:S01]  /*1160*/  LDS.64 R34, [R3.X4+0x460] ;  /* 0x0004600003227984 */ /* 0x000f220000004a00 */
[C---:B0-----:R-:W-:Y:S02]  /*1170*/  FFMA R30, R32.reuse, R21, R46 ;  /* 0x00000015201e7223 */ /* 0x041fe4000000002e */
[----:B------:R-:W-:Y:S02]  /*1180*/  FFMA R32, R32, R17, R31 ;  /* 0x0000001120207223 */ /* 0x000fe4000000001f */
[-C--:B------:R-:W-:Y:S02]  /*1190*/  FFMA R31, R21, R33.reuse, R52 ;  /* 0x00000021151f7223 */ /* 0x080fe40000000034 */
[----:B------:R-:W-:-:S02]  /*11a0*/  FFMA R33, R17, R33, R47 ;  /* 0x0000002111217223 */ /* 0x000fc4000000002f */
[C---:B---3--:R-:W-:Y:S02]  /*11b0*/  FFMA R11, R40.reuse, R21, R11 ;  /* 0x00000015280b7223 */ /* 0x048fe4000000000b */
[----:B------:R-:W-:Y:S02]  /*11c0*/  FFMA R10, R40, R17, R10 ;  /* 0x00000011280a7223 */ /* 0x000fe4000000000a */
[----:B------:R-:W-:Y:S02]  /*11d0*/  FFMA R9, R17, R41, R9 ;  /* 0x0000002911097223 */ /* 0x000fe40000000009 */
[-C--:B-1----:R-:W-:Y:S02]  /*11e0*/  FFMA R46, R21, R39.reuse, R26 ;  /* 0x00000027152e7223 */ /* 0x082fe4000000001a */
[----:B------:R-:W-:Y:S02]  /*11f0*/  FFMA R43, R17, R39, R27 ;  /* 0x00000027112b7223 */ /* 0x000fe4000000001b */
[C---:B--2---:R-:W-:Y:S01]  /*1200*/  FFMA R39, R36.reuse, R21, R28 ;  /* 0x0000001524277223 */ /* 0x044fe2000000001c */
[----:B------:R-:W0:Y:S01]  /*1210*/  LDS.64 R26, [R3.X4+0x540] ;  /* 0x00054000031a7984 */ /* 0x000e220000004a00 */
[----:B------:R-:W-:-:S02]  /*1220*/  FFMA R29, R36, R17, R29 ;  /* 0x00000011241d7223 */ /* 0x000fc4000000001d */
[-C--:B------:R-:W-:Y:S02]  /*1230*/  FFMA R25, R21, R37.reuse, R25 ;  /* 0x0000002515197223 */ /* 0x080fe40000000019 */
[----:B------:R-:W-:Y:S02]  /*1240*/  FFMA R24, R17, R37, R24 ;  /* 0x0000002511187223 */ /* 0x000fe40000000018 */
[C---:B----4-:R-:W-:Y:S01]  /*1250*/  FFMA R15, R34.reuse, R21, R15 ;  /* 0x00000015220f7223 */ /* 0x050fe2000000000f */
[----:B------:R-:W1:Y:S01]  /*1260*/  LDS.64 R36, [R3.X4+0x5b0] ;  /* 0x0005b00003247984 */ /* 0x000e620000004a00 */
[----:B------:R-:W-:Y:S02]  /*1270*/  FFMA R14, R34, R17, R14 ;  /* 0x00000011220e7223 */ /* 0x000fe4000000000e */
[-C--:B------:R-:W-:Y:S02]  /*1280*/  FFMA R13, R21, R35.reuse, R13 ;  /* 0x00000023150d7223 */ /* 0x080fe4000000000d */
[----:B------:R-:W-:-:S02]  /*1290*/  FFMA R12, R17, R35, R12 ;  /* 0x00000023110c7223 */ /* 0x000fc4000000000c */
[----:B------:R-:W2:Y:S01]  /*12a0*/  LDS.64 R34, [R3.X4+0x620] ;  /* 0x0006200003227984 */ /* 0x000ea20000004a00 */
[C---:B------:R-:W-:Y:S02]  /*12b0*/  FFMA R42, R38.reuse, R21, R45 ;  /* 0x00000015262a7223 */ /* 0x040fe4000000002d */
[----:B------:R-:W-:Y:S02]  /*12c0*/  FFMA R38, R38, R17, R44 ;  /* 0x0000001126267223 */ /* 0x000fe4000000002c */
[----:B------:R-:W3:Y:S01]  /*12d0*/  LDS.64 R44, [R3.X4+0x690] ;  /* 0x00069000032c7984 */ /* 0x000ee20000004a00 */
[----:B------:R-:W-:-:S03]  /*12e0*/  FFMA R28, R21, R41, R48 ;  /* 0x00000029151c7223 */ /* 0x000fc60000000030 */
[----:B------:R-:W4:Y:S04]  /*12f0*/  LDS.64 R40, [R3.X4+0x8c0] ;  /* 0x0008c00003287984 */ /* 0x000f280000004a00 */
[----:B------:R-:W5:Y:S01]  /*1300*/  LDS.64 R48, [R3.X4+0x9a0] ;  /* 0x0009a00003307984 */ /* 0x000f620000004a00 */
[C---:B0-----:R-:W-:Y:S02]  /*1310*/  FFMA R8, R26.reuse, R21, R8 ;  /* 0x000000151a087223 */ /* 0x041fe40000000008 */
[----:B------:R-:W-:Y:S02]  /*1320*/  FFMA R7, R26, R17, R7 ;  /* 0x000000111a077223 */ /* 0x000fe40000000007 */
[-C--:B------:R-:W-:Y:S02]  /*1330*/  FFMA R6, R21, R27.reuse, R6 ;  /* 0x0000001b15067223 */ /* 0x080fe40000000006 */
[----:B------:R-:W-:-:S02]  /*1340*/  FFMA R5, R17, R27, R5 ;  /* 0x0000001b11057223 */ /* 0x000fc40000000005 */
[C---:B-1----:R-:W-:Y:S01]  /*1350*/  FFMA R0, R36.reuse, R21, R0 ;  /* 0x0000001524007223 */ /* 0x042fe20000000000 */
[----:B------:R-:W0:Y:S01]  /*1360*/  LDS.64 R26, [R3.X4+0x700] ;  /* 0x00070000031a7984 */ /* 0x000e220000004a00 */
[----:B------:R-:W-:Y:S02]  /*1370*/  FFMA R4, R36, R17, R4 ;  /* 0x0000001124047223 */ /* 0x000fe40000000004 */
[-C--:B------:R-:W-:Y:S02]  /*1380*/  FFMA R20, R21, R37.reuse, R20 ;  /* 0x0000002515147223 */ /* 0x080fe40000000014 */
[----:B------:R-:W-:Y:S02]  /*1390*/  FFMA R16, R17, R37, R16 ;  /* 0x0000002511107223 */ /* 0x000fe40000000010 */
[C---:B--2---:R-:W-:Y:S01]  /*13a0*/  FFMA R54, R34.reuse, R22, R30 ;  /* 0x0000001622367223 */ /* 0x044fe2000000001e */
[----:B------:R-:W1:Y:S01]  /*13b0*/  LDS.64 R36, [R3.X4+0x770] ;  /* 0x0007700003247984 */ /* 0x000e620000004a00 */
[----:B------:R-:W-:-:S02]  /*13c0*/  FFMA R53, R34, R18, R32 ;  /* 0x0000001222357223 */ /* 0x000fc40000000020 */
[-C--:B------:R-:W-:Y:S02]  /*13d0*/  FFMA R52, R22, R35.reuse, R31 ;  /* 0x0000002316347223 */ /* 0x080fe4000000001f */
[----:B------:R-:W-:Y:S01]  /*13e0*/  FFMA R33, R18, R35, R33 ;  /* 0x0000002312217223 */ /* 0x000fe20000000021 */
[----:B------:R-:W2:Y:S01]  /*13f0*/  LDS.64 R30, [R3.X4+0x7e0] ;  /* 0x0007e000031e7984 */ /* 0x000ea20000004a00 */
[-C--:B---3--:R-:W-:Y:S02]  /*1400*/  FFMA R17, R22, R45.reuse, R46 ;  /* 0x0000002d16117223 */ /* 0x088fe4000000002e */
[C---:B------:R-:W-:Y:S01]  /*1410*/  FFMA R42, R44.reuse, R22, R42 ;  /* 0x000000162c2a7223 */ /* 0x040fe2000000002a */
[----:B------:R-:W3:Y:S01]  /*1420*/  LDS.64 R34, [R3.X4+0x850] ;  /* 0x0008500003227984 */ /* 0x000ee20000004a00 */
[-C--:B------:R-:W-:Y:S02]  /*1430*/  FFMA R38, R44, R18.reuse, R38 ;  /* 0x000000122c267223 */ /* 0x080fe40000000026 */
[----:B------:R-:W-:Y:S01]  /*1440*/  FFMA R45, R18, R45, R43 ;  /* 0x0000002d122d7223 */ /* 0x000fe2000000002b */
[----:B------:R-:W3:Y:S01]  /*1450*/  LDS.64 R46, [R3.X4+0x930] ;  /* 0x00093000032e7984 */ /* 0x000ee20000004a00 */
[----:B----4-:R-:W-:-:S02]  /*1460*/  FFMA R51, R40, R18, R4 ;  /* 0x0000001228337223 */ /* 0x010fc40000000004 */
[----:B------:R-:W-:Y:S02]  /*1470*/  FFMA R0, R40, R22, R0 ;  /* 0x0000001628007223 */ /* 0x000fe40000000000 */
[-C--:B------:R-:W-:Y:S02]  /*1480*/  FFMA R20, R22, R41.reuse, R20 ;  /* 0x0000002916147223 */ /* 0x080fe40000000014 */
[----:B------:R-:W-:Y:S02]  /*1490*/  FFMA R16, R18, R41, R16 ;  /* 0x0000002912107223 */ /* 0x000fe40000000010 */
[----:B------:R-:W4:Y:S01]  /*14a0*/  LDS.64 R40, [R3.X4+0xa80] ;  /* 0x000a800003287984 */ /* 0x000f220000004a00 */
[----:B-----5:R-:W-:Y:S02]  /*14b0*/  FFMA R38, R48, R19, R38 ;  /* 0x0000001330267223 */ /* 0x020fe40000000026 */
[-C--:B0-----:R-:W-:Y:S02]  /*14c0*/  FFMA R25, R22, R27.reuse, R25 ;  /* 0x0000001b16197223 */ /* 0x081fe40000000019 */
[----:B------:R-:W-:-:S02]  /*14d0*/  FFMA R24, R18, R27, R24 ;  /* 0x0000001b12187223 */ /* 0x000fc40000000018 */
[C---:B------:R-:W-:Y:S02]  /*14e0*/  FFMA R21, R26.reuse, R22, R39 ;  /* 0x000000161a157223 */ /* 0x040fe40000000027 */
[----:B------:R-:W-:Y:S02]  /*14f0*/  FFMA R29, R26, R18, R29 ;  /* 0x000000121a1d7223 */ /* 0x000fe4000000001d */
[-C--:B-1----:R-:W-:Y:S02]  /*1500*/  FFMA R13, R22, R37.reuse, R13 ;  /* 0x00000025160d7223 */ /* 0x082fe4000000000d */
[----:B------:R-:W-:Y:S02]  /*1510*/  FFMA R12, R18, R37, R12 ;  /* 0x00000025120c7223 */ /* 0x000fe4000000000c */
[----:B------:R-:W-:Y:S02]  /*1520*/  FFMA R15, R36, R22, R15 ;  /* 0x00000016240f7223 */ /* 0x000fe4000000000f */
[----:B--2---:R-:W-:-:S02]  /*1530*/  FFMA R32, R18, R31, R9 ;  /* 0x0000001f12207223 */ /* 0x004fc40000000009 */
[-C--:B------:R-:W-:Y:S02]  /*1540*/  FFMA R11, R30, R22.reuse, R11 ;  /* 0x000000161e0b7223 */ /* 0x080fe4000000000b */
[C---:B---3--:R-:W-:Y:S02]  /*1550*/  FFMA R37, R34.reuse, R22, R8 ;  /* 0x0000001622257223 */ /* 0x048fe40000000008 */
[-C--:B------:R-:W-:Y:S01]  /*1560*/  FFMA R44, R34, R18.reuse, R7 ;  /* 0x00000012222c7223 */ /* 0x080fe20000000007 */
[----:B------:R-:W0:Y:S01]  /*1570*/  LDS.64 R8, [R3.X4+0xa10] ;  /* 0x000a100003087984 */ /* 0x000e220000004a00 */
[-C--:B------:R-:W-:Y:S02]  /*1580*/  FFMA R43, R22, R35.reuse, R6 ;  /* 0x00000023162b7223 */ /* 0x080fe40000000006 */
[----:B------:R-:W-:Y:S01]  /*1590*/  FFMA R50, R18, R35, R5 ;  /* 0x0000002312327223 */ /* 0x000fe20000000005 */
[----:B------:R-:W1:Y:S01]  /*15a0*/  LDS.64 R6, [R3.X4+0xaf0] ;  /* 0x000af00003067984 */ /* 0x000e620000004a00 */
[----:B------:R-:W-:-:S02]  /*15b0*/  FFMA R10, R30, R18, R10 ;  /* 0x000000121e0a7223 */ /* 0x000fc4000000000a */
[----:B------:R-:W-:Y:S01]  /*15c0*/  FFMA R30, R22, R31, R28 ;  /* 0x0000001f161e7223 */ /* 0x000fe2000000001c */
[----:B------:R-:W2:Y:S01]  /*15d0*/  LDS.64 R4, [R3.X4+0xb60] ;  /* 0x000b600003047984 */ /* 0x000ea20000004a00 */
[----:B------:R-:W-:Y:S02]  /*15e0*/  FFMA R36, R36, R18, R14 ;  /* 0x0000001224247223 */ /* 0x000fe4000000000e */
[-C--:B------:R-:W-:Y:S01]  /*15f0*/  FFMA R52, R23, R47.reuse, R52 ;  /* 0x0000002f17347223 */ /* 0x080fe20000000034 */
[----:B------:R-:W3:Y:S01]  /*1600*/  LDS.64 R34, [R3.X4+0xbd0] ;  /* 0x000bd00003227984 */ /* 0x000ee20000004a00 */
[----:B------:R-:W-:Y:S02]  /*1610*/  FFMA R47, R19, R47, R33 ;  /* 0x0000002f132f7223 */ /* 0x000fe40000000021 */
[C---:B------:R-:W-:Y:S02]  /*1620*/  FFMA R26, R46.reuse, R23, R54 ;  /* 0x000000172e1a7223 */ /* 0x040fe40000000036 */
[----:B------:R-:W-:-:S02]  /*1630*/  FFMA R31, R46, R19, R53 ;  /* 0x000000132e1f7223 */ /* 0x000fc40000000035 */
[----:B------:R-:W-:Y:S02]  /*1640*/  FFMA R14, R48, R23, R42 ;  /* 0x00000017300e7223 */ /* 0x000fe4000000002a */
[-C--:B------:R-:W-:Y:S02]  /*1650*/  FFMA R27, R23, R49.reuse, R17 ;  /* 0x00000031171b7223 */ /* 0x080fe40000000011 */
[----:B------:R-:W-:Y:S02]  /*1660*/  FFMA R33, R19, R49, R45 ;  /* 0x0000003113217223 */ /* 0x000fe4000000002d */
[C---:B----4-:R-:W-:Y:S02]  /*1670*/  FFMA R15, R40.reuse, R23, R15 ;  /* 0x00000017280f7223 */ /* 0x050fe4000000000f */
[----:B------:R-:W-:Y:S02]  /*1680*/  FFMA R39, R40, R19, R36 ;  /* 0x0000001328277223 */ /* 0x000fe40000000024 */
[----:B------:R-:W-:-:S02]  /*1690*/  FFMA R13, R23, R41, R13 ;  /* 0x00000029170d7223 */ /* 0x000fc4000000000d */
[----:B------:R-:W-:Y:S02]  /*16a0*/  FFMA R12, R19, R41, R12 ;  /* 0x00000029130c7223 */ /* 0x000fe4000000000c */
[-C--:B0-----:R-:W-:Y:S02]  /*16b0*/  FFMA R25, R23, R9.reuse, R25 ;  /* 0x0000000917197223 */ /* 0x081fe40000000019 */
[----:B------:R-:W-:Y:S02]  /*16c0*/  FFMA R24, R19, R9, R24 ;  /* 0x0000000913187223 */ /* 0x000fe40000000018 */
[C---:B------:R-:W-:Y:S02]  /*16d0*/  FFMA R28, R8.reuse, R23, R21 ;  /* 0x00000017081c7223 */ /* 0x040fe40000000015 */
[----:B------:R-:W-:Y:S02]  /*16e0*/  FFMA R29, R8, R19, R29 ;  /* 0x00000013081d7223 */ /* 0x000fe4000000001d */
[----:B-1----:R-:W-:-:S02]  /*16f0*/  FFMA R9, R23, R7, R30 ;  /* 0x0000000717097223 */ /* 0x002fc4000000001e */
[----:B------:R-:W-:Y:S02]  /*1700*/  FFMA R32, R19, R7, R32 ;  /* 0x0000000713207223 */ /* 0x000fe40000000020 */
[C---:B------:R-:W-:Y:S02]  /*1710*/  FFMA R11, R6.reuse, R23, R11 ;  /* 0x00000017060b7223 */ /* 0x040fe4000000000b */
[----:B------:R-:W-:Y:S02]  /*1720*/  FFMA R10, R6, R19, R10 ;  /* 0x00000013060a7223 */ /* 0x000fe4000000000a */
[C---:B--2---:R-:W-:Y:S02]  /*1730*/  FFMA R8, R4.reuse, R23, R37 ;  /* 0x0000001704087223 */ /* 0x044fe40000000025 */
[----:B------:R-:W-:Y:S02]  /*1740*/  FFMA R7, R4, R19, R44 ;  /* 0x0000001304077223 */ /* 0x000fe4000000002c */
[----:B------:R-:W-:-:S02]  /*1750*/  FFMA R6, R23, R5, R43 ;  /* 0x0000000517067223 */ /* 0x000fc4000000002b */
[C---:B---3--:R-:W-:Y:S02]  /*1760*/  FFMA R0, R34.reuse, R23, R0 ;  /* 0x0000001722007223 */ /* 0x048fe40000000000 */
[----:B------:R-:W-:Y:S02]  /*1770*/  FFMA R4, R34, R19, R51 ;  /* 0x0000001322047223 */ /* 0x000fe40000000033 */
[----:B------:R-:W-:Y:S02]  /*1780*/  FFMA R5, R19, R5, R50 ;  /* 0x0000000513057223 */ /* 0x000fe40000000032 */
[-C--:B------:R-:W-:Y:S02]  /*1790*/  FFMA R34, R23, R35.reuse, R20 ;  /* 0x0000002317227223 */ /* 0x080fe40000000014 */
[----:B------:R-:W-:Y:S01]  /*17a0*/  FFMA R30, R19, R35, R16 ;  /* 0x00000023131e7223 */ /* 0x000fe20000000010 */
[----:B------:R-:W-:Y:S05]  /*17b0*/  @P0 BRA `(.L_x_0) ;  /* 0xfffff6d000000947 */ /* 0x000fea000383ffff */
[----:B------:R-:W-:Y:S05]  /*17c0*/  @!P1 BRA `(.L_x_1) ;  /* 0xfffff19000009947 */ /* 0x000fea000383ffff */
[----:B------:R-:W0:Y:S02]  /*17d0*/  S2R R22, SR_CTAID.X ;  /* 0x0000000000167919 */ /* 0x000e240000002500 */
[----:B0-----:R-:W-:-:S02]  /*17e0*/  SHF.R.S32.HI R3, RZ, 0x2, R22 ;  /* 0x00000002ff037819 */ /* 0x001fc40000011416 */
[----:B------:R-:W-:Y:S01]  /*17f0*/  LOP3.LUT R18, R22, 0x3, RZ, 0xc0, !PT ;  /* 0x0000000316127812 */ /* 0x000fe200078ec0ff */
[----:B------:R-:W-:Y:S01]  /*1800*/  HFMA2.MMA R22, -RZ, RZ, 0, 2.384185791015625e-07 ;  /* 0x00000004ff167435 */ /* 0x000fe200000001ff */
[----:B------:R-:W-:-:S04]  /*1810*/  LEA R3, R3, R56, 0x5 ;  /* 0x0000003803037211 */ /* 0x000fc800078e28ff */
[----:B------:R-:W-:-:S05]  /*1820*/  LEA R2, R3, R18, 0x3 ;  /* 0x0000001203027211 */ /* 0x000fca00078e18ff */
[----:B------:R-:W-:-:S04]  /*1830*/  IMAD R2, R2, 0xc4, R57 ;  /* 0x000000c402027824 */ /* 0x000fc800078e0239 */
[----:B------:R-:W-:-:S05]  /*1840*/  IMAD.WIDE R2, R2, R22, c[0x0][0x170] ;  /* 0x00005c0002027625 */ /* 0x000fca00078e0216 */
[----:B------:R-:W-:Y:S04]  /*1850*/  STG.E [R2.64], R26 ;  /* 0x0000001a02007986 */ /* 0x000fe8000c101904 */
[----:B------:R-:W-:Y:S04]  /*1860*/  STG.E [R2.64+0x4], R52 ;  /* 0x0000043402007986 */ /* 0x000fe8000c101904 */
        /* <DEDUP_REMOVED lines=25> */
[----:B------:R-:W-:Y:S01]  /*1a00*/  STG.E [R2.64+0xee4], R30 ;  /* 0x000ee41e02007986 */ /* 0x000fe2000c101904 */
[----:B------:R-:W-:Y:S05]  /*1a10*/  EXIT ;  /* 0x000000000000794d */ /* 0x000fea0003800000 */
.L_x_2:
[----:B------:R-:W-:-:S00]  /*1a20*/  BRA `(.L_x_2) ;  /* 0xfffffff000007947 */ /* 0x000fc0000383ffff */
[----:B------:R-:W-:-:S00]  /*1a30*/  NOP ;  /* 0x0000000000007918 */ /* 0x000fc00000000000 */
        /* <DEDUP_REMOVED lines=12> */
.L_x_3:


//--------------------- .nv.shared.candidate1     --------------------------
	.section	.nv.shared.candidate1,"aw",@nobits
	.align	4
.nv.shared.candidate1:
	.zero		33280
